//
// Generated by NVIDIA NVVM Compiler
//
// Compiler Build ID: CL-36424714
// Cuda compilation tools, release 13.0, V13.0.88
// Based on NVVM 20.0.0
//

.version 9.0
.target sm_100
.address_size 64

	// .globl	_Z10addVectorsPiS_S_i

.visible .entry _Z10addVectorsPiS_S_i(
	.param .u64 .ptr .align 1 _Z10addVectorsPiS_S_i_param_0,
	.param .u64 .ptr .align 1 _Z10addVectorsPiS_S_i_param_1,
	.param .u64 .ptr .align 1 _Z10addVectorsPiS_S_i_param_2,
	.param .u32 _Z10addVectorsPiS_S_i_param_3
)
{
	.reg .pred 	%p<2>;
	.reg .b32 	%r<9>;
	.reg .b64 	%rd<11>;

	ld.param.u64 	%rd1, [_Z10addVectorsPiS_S_i_param_0];
	ld.param.u64 	%rd2, [_Z10addVectorsPiS_S_i_param_1];
	ld.param.u64 	%rd3, [_Z10addVectorsPiS_S_i_param_2];
	ld.param.u32 	%r2, [_Z10addVectorsPiS_S_i_param_3];
	mov.u32 	%r3, %ctaid.x;
	mov.u32 	%r4, %ntid.x;
	mov.u32 	%r5, %tid.x;
	mad.lo.s32 	%r1, %r3, %r4, %r5;
	setp.ge.s32 	%p1, %r1, %r2;
	@%p1 bra 	$L__BB0_2;
	cvta.to.global.u64 	%rd4, %rd1;
	cvta.to.global.u64 	%rd5, %rd2;
	cvta.to.global.u64 	%rd6, %rd3;
	mul.wide.s32 	%rd7, %r1, 4;
	add.s64 	%rd8, %rd4, %rd7;
	ld.global.u32 	%r6, [%rd8];
	add.s64 	%rd9, %rd5, %rd7;
	ld.global.u32 	%r7, [%rd9];
	add.s32 	%r8, %r7, %r6;
	add.s64 	%rd10, %rd6, %rd7;
	st.global.u32 	[%rd10], %r8;
$L__BB0_2:
	ret;

}


// ===== COMPILED SASS (sm_100) =====

	.target	sm_100

	.elftype	@"ET_EXEC"


//--------------------- .note.nv.tkinfo           --------------------------
	.section	.note.nv.tkinfo,"",@"SHT_NOTE"
	.sectionflags	@"SHF_NOTE_NV_TKINFO"
	.tkinfo
        /*0018*/ 	.word	0x00000002
        /*0030*/ 	.string	""
        /*0030*/ 	.string	"ptxas"
        /*0030*/ 	.string	"Cuda compilation tools, release 13.0, V13.0.88"
        /*0030*/ 	.string	"Build cuda_13.0.r13.0/compiler.36424714_0"
        /*0030*/ 	.string	"-arch sm_100 -m 64 "



//--------------------- .note.nv.cuinfo           --------------------------
	.section	.note.nv.cuinfo,"",@"SHT_NOTE"
	.sectionflags	@"SHF_NOTE_NV_CUINFO"
        /*0018*/ 	.short	0x0002
        /*001a*/ 	.short	0x0064
        /*001c*/ 	.short	0x0082
	.zero		2


//--------------------- .nv.info                  --------------------------
	.section	.nv.info,"",@"SHT_CUDA_INFO"
	.align	4


	//----- nvinfo : EIATTR_REGCOUNT
	.align		4
        /*0000*/ 	.byte	0x04, 0x2f
        /*0002*/ 	.short	(.L_1 - .L_0)
	.align		4
.L_0:
        /*0004*/ 	.word	index@(_Z10addVectorsPiS_S_i)
        /*0008*/ 	.word	0x0000000c


	//----- nvinfo : EIATTR_FRAME_SIZE
	.align		4
.L_1:
        /*000c*/ 	.byte	0x04, 0x11
        /*000e*/ 	.short	(.L_3 - .L_2)
	.align		4
.L_2:
        /*0010*/ 	.word	index@(_Z10addVectorsPiS_S_i)
        /*0014*/ 	.word	0x00000000


	//----- nvinfo : EIATTR_MIN_STACK_SIZE
	.align		4
.L_3:
        /*0018*/ 	.byte	0x04, 0x12
        /*001a*/ 	.short	(.L_5 - .L_4)
	.align		4
.L_4:
        /*001c*/ 	.word	index@(_Z10addVectorsPiS_S_i)
        /*0020*/ 	.word	0x00000000
.L_5:


//--------------------- .nv.compat                --------------------------
	.section	.nv.compat,"",@"SHT_CUDA_COMPAT_INFO"
	.align	4
        /*0000*/ 	.byte	0x02, 0x09, 0x00, 0x00, 0x02, 0x02, 0x01, 0x00, 0x02, 0x05, 0x05, 0x00, 0x03, 0x07, 0x01, 0x01
        /*0010*/ 	.byte	0x02, 0x03, 0x00, 0x00, 0x02, 0x06, 0x01, 0x00, 0x04, 0x0b, 0x08, 0x00, 0x09, 0x00, 0x00, 0x00
        /*0020*/ 	.byte	0x00, 0x00, 0x00, 0x00


//--------------------- .nv.info._Z10addVectorsPiS_S_i --------------------------
	.section	.nv.info._Z10addVectorsPiS_S_i,"",@"SHT_CUDA_INFO"
	.sectionflags	@""
	.align	4


	//----- nvinfo : EIATTR_CUDA_API_VERSION
	.align		4
        /*0000*/ 	.byte	0x04, 0x37
        /*0002*/ 	.short	(.L_7 - .L_6)
.L_6:
        /*0004*/ 	.word	0x00000082


	//----- nvinfo : EIATTR_KPARAM_INFO
	.align		4
.L_7:
        /*0008*/ 	.byte	0x04, 0x17
        /*000a*/ 	.short	(.L_9 - .L_8)
.L_8:
        /*000c*/ 	.word	0x00000000
        /*0010*/ 	.short	0x0003
        /*0012*/ 	.short	0x0018
        /*0014*/ 	.byte	0x00, 0xf0, 0x11, 0x00


	//----- nvinfo : EIATTR_KPARAM_INFO
	.align		4
.L_9:
        /*0018*/ 	.byte	0x04, 0x17
        /*001a*/ 	.short	(.L_11 - .L_10)
.L_10:
        /*001c*/ 	.word	0x00000000
        /*0020*/ 	.short	0x0002
        /*0022*/ 	.short	0x0010
        /*0024*/ 	.byte	0x00, 0xf5, 0x21, 0x00


	//----- nvinfo : EIATTR_KPARAM_INFO
	.align		4
.L_11:
        /*0028*/ 	.byte	0x04, 0x17
        /*002a*/ 	.short	(.L_13 - .L_12)
.L_12:
        /*002c*/ 	.word	0x00000000
        /*0030*/ 	.short	0x0001
        /*0032*/ 	.short	0x0008
        /*0034*/ 	.byte	0x00, 0xf5, 0x21, 0x00


	//----- nvinfo : EIATTR_KPARAM_INFO
	.align		4
.L_13:
        /*0038*/ 	.byte	0x04, 0x17
        /*003a*/ 	.short	(.L_15 - .L_14)
.L_14:
        /*003c*/ 	.word	0x00000000
        /*0040*/ 	.short	0x0000
        /*0042*/ 	.short	0x0000
        /*0044*/ 	.byte	0x00, 0xf5, 0x21, 0x00


	//----- nvinfo : EIATTR_SPARSE_MMA_MASK
	.align		4
.L_15:
        /*0048*/ 	.byte	0x03, 0x50
        /*004a*/ 	.short	0x0000


	//----- nvinfo : EIATTR_MAXREG_COUNT
	.align		4
        /*004c*/ 	.byte	0x03, 0x1b
        /*004e*/ 	.short	0x00ff


	//----- nvinfo : EIATTR_MERCURY_ISA_VERSION
	.align		4
        /*0050*/ 	.byte	0x03, 0x5f
        /*0052*/ 	.short	0x0101


	//----- nvinfo : EIATTR_VRC_CTA_INIT_COUNT
	.align		4
        /*0054*/ 	.byte	0x02, 0x4a
	.zero		1
	.zero		1


	//----- nvinfo : EIATTR_EXIT_INSTR_OFFSETS
	.align		4
        /*0058*/ 	.byte	0x04, 0x1c
        /*005a*/ 	.short	(.L_17 - .L_16)


	//   ....[0]....
.L_16:
        /*005c*/ 	.word	0x00000070


	//   ....[1]....
        /*0060*/ 	.word	0x00000130


	//----- nvinfo : EIATTR_CBANK_PARAM_SIZE
	.align		4
.L_17:
        /*0064*/ 	.byte	0x03, 0x19
        /*0066*/ 	.short	0x001c


	//----- nvinfo : EIATTR_PARAM_CBANK
	.align		4
        /*0068*/ 	.byte	0x04, 0x0a
        /*006a*/ 	.short	(.L_19 - .L_18)
	.align		4
.L_18:
        /*006c*/ 	.word	index@(.nv.constant0._Z10addVectorsPiS_S_i)
        /*0070*/ 	.short	0x0380
        /*0072*/ 	.short	0x001c


	//----- nvinfo : EIATTR_SW_WAR
	.align		4
.L_19:
        /*0074*/ 	.byte	0x04, 0x36
        /*0076*/ 	.short	(.L_21 - .L_20)
.L_20:
        /*0078*/ 	.word	0x00000008
.L_21:


//--------------------- .nv.callgraph             --------------------------
	.section	.nv.callgraph,"",@"SHT_CUDA_CALLGRAPH"
	.align	4
	.sectionentsize	8
	.align		4
        /*0000*/ 	.word	0x00000000
	.align		4
        /*0004*/ 	.word	0xffffffff
	.align		4
        /*0008*/ 	.word	0x00000000
	.align		4
        /*000c*/ 	.word	0xfffffffe
	.align		4
        /*0010*/ 	.word	0x00000000
	.align		4
        /*0014*/ 	.word	0xfffffffd
	.align		4
        /*0018*/ 	.word	0x00000000
	.align		4
        /*001c*/ 	.word	0xfffffffc


//--------------------- .text._Z10addVectorsPiS_S_i --------------------------
	.section	.text._Z10addVectorsPiS_S_i,"ax",@progbits
	.align	128
        .global         _Z10addVectorsPiS_S_i
        .type           _Z10addVectorsPiS_S_i,@function
        .size           _Z10addVectorsPiS_S_i,(.L_x_1 - _Z10addVectorsPiS_S_i)
        .other          _Z10addVectorsPiS_S_i,@"STO_CUDA_ENTRY STV_DEFAULT"
_Z10addVectorsPiS_S_i:
.text._Z10addVectorsPiS_S_i:
[----:B------:R-:W-:Y:S01]  /*0000*/  LDC R1, c[0x0][0x37c] ;  /* 0x0000df00ff017b82 */ /* 0x000fe20000000800 */
[----:B------:R-:W0:Y:S07]  /*0010*/  S2R R0, SR_TID.X ;  /* 0x0000000000007919 */ /* 0x000e2e0000002100 */
[----:B------:R-:W0:Y:S01]  /*0020*/  S2UR UR4, SR_CTAID.X ;  /* 0x00000000000479c3 */ /* 0x000e220000002500 */
[----:B------:R-:W1:Y:S07]  /*0030*/  LDCU UR5, c[0x0][0x398] ;  /* 0x00007300ff0577ac */ /* 0x000e6e0008000800 */
[----:B------:R-:W0:Y:S02]  /*0040*/  LDC R9, c[0x0][0x360] ;  /* 0x0000d800ff097b82 */ /* 0x000e240000000800 */
[----:B0-----:R-:W-:-:S05]  /*0050*/  IMAD R9, R9, UR4, R0 ;  /* 0x0000000409097c24 */ /* 0x001fca000f8e0200 */
[----:B-1----:R-:W-:-:S13]  /*0060*/  ISETP.GE.AND P0, PT, R9, UR5, PT ;  /* 0x0000000509007c0c */ /* 0x002fda000bf06270 */
[----:B------:R-:W-:Y:S05]  /*0070*/  @P0 EXIT ;  /* 0x000000000000094d */ /* 0x000fea0003800000 */
[----:B------:R-:W0:Y:S01]  /*0080*/  LDC.64 R2, c[0x0][0x380] ;  /* 0x0000e000ff027b82 */ /* 0x000e220000000a00 */
[----:B------:R-:W1:Y:S07]  /*0090*/  LDCU.64 UR4, c[0x0][0x358] ;  /* 0x00006b00ff0477ac */ /* 0x000e6e0008000a00 */
[----:B------:R-:W2:Y:S08]  /*00a0*/  LDC.64 R4, c[0x0][0x388] ;  /* 0x0000e200ff047b82 */ /* 0x000eb00000000a00 */
[----:B------:R-:W3:Y:S01]  /*00b0*/  LDC.64 R6, c[0x0][0x390] ;  /* 0x0000e400ff067b82 */ /* 0x000ee20000000a00 */
[----:B0-----:R-:W-:-:S06]  /*00c0*/  IMAD.WIDE R2, R9, 0x4, R2 ;  /* 0x0000000409027825 */ /* 0x001fcc00078e0202 */
[----:B-1----:R-:W4:Y:S01]  /*00d0*/  LDG.E R2, desc[UR4][R2.64] ;  /* 0x0000000402027981 */ /* 0x002f22000c1e1900 */
[----:B--2---:R-:W-:-:S06]  /*00e0*/  IMAD.WIDE R4, R9, 0x4, R4 ;  /* 0x0000000409047825 */ /* 0x004fcc00078e0204 */
[----:B------:R-:W4:Y:S01]  /*00f0*/  LDG.E R5, desc[UR4][R4.64] ;  /* 0x0000000404057981 */ /* 0x000f22000c1e1900 */
[----:B---3--:R-:W-:Y:S01]  /*0100*/  IMAD.WIDE R6, R9, 0x4, R6 ;  /* 0x0000000409067825 */ /* 0x008fe200078e0206 */
[----:B----4-:R-:W-:-:S05]  /*0110*/  IADD3 R9, PT, PT, R2, R5, RZ ;  /* 0x0000000502097210 */ /* 0x010fca0007ffe0ff */
[----:B------:R-:W-:Y:S01]  /*0120*/  STG.E desc[UR4][R6.64], R9 ;  /* 0x0000000906007986 */ /* 0x000fe2000c101904 */
[----:B------:R-:W-:Y:S05]  /*0130*/  EXIT ;  /* 0x000000000000794d */ /* 0x000fea0003800000 */
.L_x_0:
[----:B------:R-:W-:-:S00]  /*0140*/  BRA `(.L_x_0) ;  /* 0xfffffffc00fc7947 */ /* 0x000fc0000383ffff */
[----:B------:R-:W-:-:S00]  /*0150*/  NOP ;  /* 0x0000000000007918 */ /* 0x000fc00000000000 */
        /* <DEDUP_REMOVED lines=10> */
.L_x_1:


//--------------------- .nv.shared.reserved.0     --------------------------
	.section	.nv.shared.reserved.0,"aw",@nobits
	.weak		__nv_reservedSMEM_offset_0_alias
	.size		__nv_reservedSMEM_offset_0_alias, 0, 64
	.other		__nv_reservedSMEM_offset_0_alias,@"STO_CUDA_RESERVED_SHARED STV_DEFAULT"
__nv_reservedSMEM_offset_0_alias:
	.zero		0
	.zero		64


//--------------------- .nv.constant0._Z10addVectorsPiS_S_i --------------------------
	.section	.nv.constant0._Z10addVectorsPiS_S_i,"a",@progbits
	.sectionflags	@""
	.align	4
.nv.constant0._Z10addVectorsPiS_S_i:
	.zero		924


//--------------------- SYMBOLS --------------------------

	.type		.nv.reservedSmem.offset0,@object
	.size		.nv.reservedSmem.offset0,0x4
